	.headerflags	@"EF_CUDA_TEXMODE_UNIFIED EF_CUDA_64BIT_ADDRESS EF_CUDA_ACCELERATORS EF_CUDA_SM90 EF_CUDA_VIRTUAL_SM(EF_CUDA_SM90)"
	.elftype	@"ET_EXEC"


//--------------------- .nv.info                  --------------------------
	.section	.nv.info,"",@"SHT_CUDA_INFO"
	.align	4


	//----- nvinfo : EIATTR_REGCOUNT
	.align		4
        /*0000*/ 	.byte	0x04, 0x2f
        /*0002*/ 	.short	(.L_3 - .L_2)
	.align		4
.L_2:
        /*0004*/ 	.word	index@(triton_poi_fused__native_batch_norm_legit_no_training_hardtanh_21)
        /*0008*/ 	.word	0x00000010


	//----- nvinfo : EIATTR_MIN_STACK_SIZE
	.align		4
.L_3:
        /*000c*/ 	.byte	0x04, 0x12
        /*000e*/ 	.short	(.L_5 - .L_4)
	.align		4
.L_4:
        /*0010*/ 	.word	index@(triton_poi_fused__native_batch_norm_legit_no_training_hardtanh_21)
        /*0014*/ 	.word	0x00000000


	//----- nvinfo : EIATTR_FRAME_SIZE
	.align		4
.L_5:
        /*0018*/ 	.byte	0x04, 0x11
        /*001a*/ 	.short	(.L_7 - .L_6)
	.align		4
.L_6:
        /*001c*/ 	.word	index@(triton_poi_fused__native_batch_norm_legit_no_training_hardtanh_21)
        /*0020*/ 	.word	0x00000000


	//----- nvinfo : EIATTR_MIN_STACK_SIZE
	.align		4
.L_7:
        /*0024*/ 	.byte	0x04, 0x12
        /*0026*/ 	.short	(.L_9 - .L_8)
	.align		4
.L_8:
        /*0028*/ 	.word	index@(triton_poi_fused__native_batch_norm_legit_no_training_hardtanh_21)
        /*002c*/ 	.word	0x00000000
.L_9:


//--------------------- .nv.info.triton_poi_fused__native_batch_norm_legit_no_training_hardtanh_21 --------------------------
	.section	.nv.info.triton_poi_fused__native_batch_norm_legit_no_training_hardtanh_21,"",@"SHT_CUDA_INFO"
	.sectionflags	@""
	.align	4


	//----- nvinfo : EIATTR_CUDA_API_VERSION
	.align		4
        /*0000*/ 	.byte	0x04, 0x37
        /*0002*/ 	.short	(.L_11 - .L_10)
.L_10:
        /*0004*/ 	.word	0x0000007c


	//----- nvinfo : EIATTR_KPARAM_INFO
	.align		4
.L_11:
        /*0008*/ 	.byte	0x04, 0x17
        /*000a*/ 	.short	(.L_13 - .L_12)
.L_12:
        /*000c*/ 	.word	0x00000000
        /*0010*/ 	.short	0x0006
        /*0012*/ 	.short	0x0030
        /*0014*/ 	.byte	0x00, 0xf0, 0x11, 0x00


	//----- nvinfo : EIATTR_KPARAM_INFO
	.align		4
.L_13:
        /*0018*/ 	.byte	0x04, 0x17
        /*001a*/ 	.short	(.L_15 - .L_14)
.L_14:
        /*001c*/ 	.word	0x00000000
        /*0020*/ 	.short	0x0005
        /*0022*/ 	.short	0x0028
        /*0024*/ 	.byte	0x00, 0xf4, 0x21, 0x00


	//----- nvinfo : EIATTR_KPARAM_INFO
	.align		4
.L_15:
        /*0028*/ 	.byte	0x04, 0x17
        /*002a*/ 	.short	(.L_17 - .L_16)
.L_16:
        /*002c*/ 	.word	0x00000000
        /*0030*/ 	.short	0x0004
        /*0032*/ 	.short	0x0020
        /*0034*/ 	.byte	0x00, 0xf4, 0x21, 0x00


	//----- nvinfo : EIATTR_KPARAM_INFO
	.align		4
.L_17:
        /*0038*/ 	.byte	0x04, 0x17
        /*003a*/ 	.short	(.L_19 - .L_18)
.L_18:
        /*003c*/ 	.word	0x00000000
        /*0040*/ 	.short	0x0003
        /*0042*/ 	.short	0x0018
        /*0044*/ 	.byte	0x00, 0xf4, 0x21, 0x00


	//----- nvinfo : EIATTR_KPARAM_INFO
	.align		4
.L_19:
        /*0048*/ 	.byte	0x04, 0x17
        /*004a*/ 	.short	(.L_21 - .L_20)
.L_20:
        /*004c*/ 	.word	0x00000000
        /*0050*/ 	.short	0x0002
        /*0052*/ 	.short	0x0010
        /*0054*/ 	.byte	0x00, 0xf4, 0x21, 0x00


	//----- nvinfo : EIATTR_KPARAM_INFO
	.align		4
.L_21:
        /*0058*/ 	.byte	0x04, 0x17
        /*005a*/ 	.short	(.L_23 - .L_22)
.L_22:
        /*005c*/ 	.word	0x00000000
        /*0060*/ 	.short	0x0001
        /*0062*/ 	.short	0x0008
        /*0064*/ 	.byte	0x00, 0xf4, 0x21, 0x00


	//----- nvinfo : EIATTR_KPARAM_INFO
	.align		4
.L_23:
        /*0068*/ 	.byte	0x04, 0x17
        /*006a*/ 	.short	(.L_25 - .L_24)
.L_24:
        /*006c*/ 	.word	0x00000000
        /*0070*/ 	.short	0x0000
        /*0072*/ 	.short	0x0000
        /*0074*/ 	.byte	0x00, 0xf4, 0x21, 0x00


	//----- nvinfo : EIATTR_SPARSE_MMA_MASK
	.align		4
.L_25:
        /*0078*/ 	.byte	0x03, 0x50
        /*007a*/ 	.short	0x0000


	//----- nvinfo : EIATTR_MAXREG_COUNT
	.align		4
        /*007c*/ 	.byte	0x03, 0x1b
        /*007e*/ 	.short	0x00ff


	//----- nvinfo : EIATTR_EXIT_INSTR_OFFSETS
	.align		4
        /*0080*/ 	.byte	0x04, 0x1c
        /*0082*/ 	.short	(.L_27 - .L_26)


	//   ....[0]....
.L_26:
        /*0084*/ 	.word	0x00000420


	//----- nvinfo : EIATTR_REQNTID
	.align		4
.L_27:
        /*0088*/ 	.byte	0x04, 0x10
        /*008a*/ 	.short	(.L_29 - .L_28)
.L_28:
        /*008c*/ 	.word	0x00000100
        /*0090*/ 	.word	0x00000001
        /*0094*/ 	.word	0x00000001


	//----- nvinfo : EIATTR_CBANK_PARAM_SIZE
	.align		4
.L_29:
        /*0098*/ 	.byte	0x03, 0x19
        /*009a*/ 	.short	0x0034


	//----- nvinfo : EIATTR_PARAM_CBANK
	.align		4
        /*009c*/ 	.byte	0x04, 0x0a
        /*009e*/ 	.short	(.L_31 - .L_30)
	.align		4
.L_30:
        /*00a0*/ 	.word	index@(.nv.constant0.triton_poi_fused__native_batch_norm_legit_no_training_hardtanh_21)
        /*00a4*/ 	.short	0x0210
        /*00a6*/ 	.short	0x0034


	//----- nvinfo : EIATTR_SW_WAR
	.align		4
.L_31:
        /*00a8*/ 	.byte	0x04, 0x36
        /*00aa*/ 	.short	(.L_33 - .L_32)
.L_32:
        /*00ac*/ 	.word	0x00000008
.L_33:


//--------------------- .nv.callgraph             --------------------------
	.section	.nv.callgraph,"",@"SHT_CUDA_CALLGRAPH"
	.align	4
	.sectionentsize	8
	.align		4
        /*0000*/ 	.word	0x00000000
	.align		4
        /*0004*/ 	.word	0xffffffff
	.align		4
        /*0008*/ 	.word	0x00000000
	.align		4
        /*000c*/ 	.word	0xfffffffe
	.align		4
        /*0010*/ 	.word	0x00000000
	.align		4
        /*0014*/ 	.word	0xfffffffd
	.align		4
        /*0018*/ 	.word	0x00000000
	.align		4
        /*001c*/ 	.word	0xfffffffc


//--------------------- .nv.constant4             --------------------------
	.section	.nv.constant4,"a",@progbits
	.align	8
	.align		8
.nv.constant4:
        /*0000*/ 	.dword	_$_str
	.align		8
        /*0008*/ 	.dword	_$_str_$_2


//--------------------- .text.triton_poi_fused__native_batch_norm_legit_no_training_hardtanh_21 --------------------------
	.section	.text.triton_poi_fused__native_batch_norm_legit_no_training_hardtanh_21,"ax",@progbits
	.align	128
        .global         triton_poi_fused__native_batch_norm_legit_no_training_hardtanh_21
        .type           triton_poi_fused__native_batch_norm_legit_no_training_hardtanh_21,@function
        .size           triton_poi_fused__native_batch_norm_legit_no_training_hardtanh_21,(.L_x_1 - triton_poi_fused__native_batch_norm_legit_no_training_hardtanh_21)
        .other          triton_poi_fused__native_batch_norm_legit_no_training_hardtanh_21,@"STO_CUDA_ENTRY STV_DEFAULT"
triton_poi_fused__native_batch_norm_legit_no_training_hardtanh_21:
.text.triton_poi_fused__native_batch_norm_legit_no_training_hardtanh_21:
[----:B------:R-:W-:Y:S01]  /*0000*/  LDC R1, c[0x0][0x28] ;  /* 0x00000a00ff017b82 */ /* 0x000fe20000000800 */
[----:B------:R-:W1:Y:S07]  /*0010*/  S2R R0, SR_TID.X ;  /* 0x0000000000007919 */ /* 0x000e6e0000002100 */
[----:B------:R-:W2:Y:S01]  /*0020*/  LDC.64 R2, c[0x0][0x220] ;  /* 0x00008800ff027b82 */ /* 0x000ea20000000a00 */
[----:B------:R-:W-:Y:S01]  /*0030*/  ULDC.64 UR4, c[0x0][0x208] ;  /* 0x0000820000047ab9 */ /* 0x000fe20000000a00 */
[----:B------:R-:W3:Y:S06]  /*0040*/  S2R R5, SR_CTAID.X ;  /* 0x0000000000057919 */ /* 0x000eec0000002500 */
[----:B------:R-:W4:Y:S08]  /*0050*/  LDC.64 R6, c[0x0][0x218] ;  /* 0x00008600ff067b82 */ /* 0x000f300000000a00 */
[----:B------:R-:W5:Y:S08]  /*0060*/  LDC.64 R8, c[0x0][0x228] ;  /* 0x00008a00ff087b82 */ /* 0x000f700000000a00 */
[----:B------:R-:W5:Y:S01]  /*0070*/  LDC.64 R10, c[0x0][0x230] ;  /* 0x00008c00ff0a7b82 */ /* 0x000f620000000a00 */
[----:B-1----:R-:W-:-:S04]  /*0080*/  SHF.L.U32 R0, R0, 0x1, RZ ;  /* 0x0000000100007819 */ /* 0x002fc800000006ff */
[----:B------:R-:W-:-:S04]  /*0090*/  LOP3.LUT R0, R0, 0x1fe, RZ, 0xc0, !PT ;  /* 0x000001fe00007812 */ /* 0x000fc800078ec0ff */
[----:B---3--:R-:W-:-:S05]  /*00a0*/  LEA R0, R5, R0, 0x9 ;  /* 0x0000000005007211 */ /* 0x008fca00078e48ff */
[----:B------:R-:W-:-:S05]  /*00b0*/  IMAD.HI R4, R0, 0x38e38e39, RZ ;  /* 0x38e38e3900047827 */ /* 0x000fca00078e02ff */
[----:B------:R-:W-:-:S04]  /*00c0*/  SHF.R.U32.HI R5, RZ, 0x1f, R4 ;  /* 0x0000001fff057819 */ /* 0x000fc80000011604 */
[----:B------:R-:W-:-:S05]  /*00d0*/  LEA.HI.SX32 R5, R4, R5, 0x19 ;  /* 0x0000000504057211 */ /* 0x000fca00078fcaff */
[----:B------:R-:W-:Y:S02]  /*00e0*/  IMAD R13, R5, -0x240, R0 ;  /* 0xfffffdc0050d7824 */ /* 0x000fe400078e0200 */
[----:B------:R-:W1:Y:S02]  /*00f0*/  LDC.64 R4, c[0x0][0x210] ;  /* 0x00008400ff047b82 */ /* 0x000e640000000a00 */
[----:B--2---:R-:W-:-:S06]  /*0100*/  IMAD.WIDE R2, R13, 0x4, R2 ;  /* 0x000000040d027825 */ /* 0x004fcc00078e0202 */
[----:B------:R-:W2:Y:S01]  /*0110*/  LDG.E.EL.64 R2, desc[UR4][R2.64] ;  /* 0x0000000402027981 */ /* 0x000ea2000c2e1b00 */
[----:B----4-:R-:W-:-:S04]  /*0120*/  IMAD.WIDE R6, R13, 0x4, R6 ;  /* 0x000000040d067825 */ /* 0x010fc800078e0206 */
[C---:B-----5:R-:W-:Y:S02]  /*0130*/  IMAD.WIDE R8, R13.reuse, 0x4, R8 ;  /* 0x000000040d087825 */ /* 0x060fe400078e0208 */
[----:B------:R-:W3:Y:S02]  /*0140*/  LDG.E.EL.64 R6, desc[UR4][R6.64] ;  /* 0x0000000406067981 */ /* 0x000ee4000c2e1b00 */
[----:B0-----:R-:W-:Y:S02]  /*0150*/  IMAD.WIDE R10, R13, 0x4, R10 ;  /* 0x000000040d0a7825 */ /* 0x001fe400078e020a */
[----:B------:R-:W4:Y:S04]  /*0160*/  LDG.E.EL.64 R8, desc[UR4][R8.64] ;  /* 0x0000000408087981 */ /* 0x000f28000c2e1b00 */
[----:B------:R-:W4:Y:S01]  /*0170*/  LDG.E.EL.64 R10, desc[UR4][R10.64] ;  /* 0x000000040a0a7981 */ /* 0x000f22000c2e1b00 */
[----:B-1----:R-:W-:-:S06]  /*0180*/  IMAD.WIDE R4, R0, 0x4, R4 ;  /* 0x0000000400047825 */ /* 0x002fcc00078e0204 */
[----:B------:R-:W3:Y:S01]  /*0190*/  LDG.E.64 R4, desc[UR4][R4.64] ;  /* 0x0000000404047981 */ /* 0x000ee2000c1e1b00 */
[----:B--2---:R-:W-:Y:S01]  /*01a0*/  FADD R2, R2, 9.9999997473787516356e-06 ;  /* 0x3727c5ac02027421 */ /* 0x004fe20000000000 */
[----:B------:R-:W-:-:S03]  /*01b0*/  FADD R3, R3, 9.9999997473787516356e-06 ;  /* 0x3727c5ac03037421 */ /* 0x000fc60000000000 */
[----:B------:R-:W0:Y:S08]  /*01c0*/  MUFU.SQRT R12, R2 ;  /* 0x00000002000c7308 */ /* 0x000e300000002000 */
[----:B------:R-:W1:Y:S01]  /*01d0*/  MUFU.SQRT R13, R3 ;  /* 0x00000003000d7308 */ /* 0x000e620000002000 */
[C---:B0-----:R-:W-:Y:S02]  /*01e0*/  FSETP.GT.AND P0, PT, R12.reuse, 8.50705917302346158658e+37, PT ;  /* 0x7e8000000c00780b */ /* 0x041fe40003f04000 */
[----:B------:R-:W-:-:S02]  /*01f0*/  FSETP.GEU.AND P2, PT, R12, 1.175494350822287508e-38, PT ;  /* 0x008000000c00780b */ /* 0x000fc40003f4e000 */
[C---:B-1----:R-:W-:Y:S02]  /*0200*/  FSETP.GT.AND P1, PT, R13.reuse, 8.50705917302346158658e+37, PT ;  /* 0x7e8000000d00780b */ /* 0x042fe40003f24000 */
[----:B------:R-:W-:-:S07]  /*0210*/  FSETP.GEU.AND P3, PT, R13, 1.175494350822287508e-38, PT ;  /* 0x008000000d00780b */ /* 0x000fce0003f6e000 */
[----:B------:R-:W-:Y:S01]  /*0220*/  @P0 FMUL R12, R12, 0.25 ;  /* 0x3e8000000c0c0820 */ /* 0x000fe20000400000 */
[----:B------:R-:W-:-:S03]  /*0230*/  HFMA2.MMA R2, -RZ, RZ, 1.625, 0 ;  /* 0x3e800000ff027435 */ /* 0x000fc600000001ff */
[----:B------:R-:W-:Y:S01]  /*0240*/  @!P2 FMUL R12, R12, 16777216 ;  /* 0x4b8000000c0ca820 */ /* 0x000fe20000400000 */
[----:B------:R-:W-:-:S04]  /*0250*/  @P1 FMUL R13, R13, 0.25 ;  /* 0x3e8000000d0d1820 */ /* 0x000fc80000400000 */
[----:B------:R-:W-:Y:S01]  /*0260*/  @!P3 FMUL R13, R13, 16777216 ;  /* 0x4b8000000d0db820 */ /* 0x000fe20000400000 */
[----:B------:R-:W0:Y:S01]  /*0270*/  MUFU.RCP R12, R12 ;  /* 0x0000000c000c7308 */ /* 0x000e220000001000 */
[----:B------:R-:W-:-:S07]  /*0280*/  FSEL R3, R2, 1, P0 ;  /* 0x3f80000002037808 */ /* 0x000fce0000000000 */
[----:B------:R-:W1:Y:S01]  /*0290*/  MUFU.RCP R13, R13 ;  /* 0x0000000d000d7308 */ /* 0x000e620000001000 */
[----:B------:R-:W-:Y:S01]  /*02a0*/  FSEL R2, R2, 1, P1 ;  /* 0x3f80000002027808 */ /* 0x000fe20000800000 */
[----:B------:R-:W-:Y:S01]  /*02b0*/  @!P2 FMUL R3, R3, 16777216 ;  /* 0x4b8000000303a820 */ /* 0x000fe20000400000 */
[----:B---3--:R-:W-:-:S03]  /*02c0*/  FADD R4, R4, -R6 ;  /* 0x8000000604047221 */ /* 0x008fc60000000000 */
[----:B------:R-:W-:Y:S01]  /*02d0*/  @!P3 FMUL R2, R2, 16777216 ;  /* 0x4b8000000202b820 */ /* 0x000fe20000400000 */
[----:B0-----:R-:W-:Y:S01]  /*02e0*/  FMUL R3, R12, R3 ;  /* 0x000000030c037220 */ /* 0x001fe20000400000 */
[----:B------:R-:W-:-:S03]  /*02f0*/  FADD R5, R5, -R7 ;  /* 0x8000000705057221 */ /* 0x000fc60000000000 */
[----:B------:R-:W-:Y:S01]  /*0300*/  FMUL R7, R4, R3 ;  /* 0x0000000304077220 */ /* 0x000fe20000400000 */
[----:B-1----:R-:W-:-:S03]  /*0310*/  FMUL R2, R13, R2 ;  /* 0x000000020d027220 */ /* 0x002fc60000400000 */
[----:B----4-:R-:W-:Y:S01]  /*0320*/  FFMA R7, R8, R7, R10 ;  /* 0x0000000708077223 */ /* 0x010fe2000000000a */
[----:B------:R-:W-:Y:S02]  /*0330*/  FMUL R4, R5, R2 ;  /* 0x0000000205047220 */ /* 0x000fe40000400000 */
[----:B------:R-:W0:Y:S02]  /*0340*/  LDC.64 R2, c[0x0][0x238] ;  /* 0x00008e00ff027b82 */ /* 0x000e240000000a00 */
[----:B------:R-:W-:Y:S01]  /*0350*/  FFMA R4, R9, R4, R11 ;  /* 0x0000000409047223 */ /* 0x000fe2000000000b */
[----:B------:R-:W-:-:S04]  /*0360*/  FSETP.GTU.AND P0, PT, R7, RZ, PT ;  /* 0x000000ff0700720b */ /* 0x000fc80003f0c000 */
[C---:B------:R-:W-:Y:S02]  /*0370*/  FSETP.GTU.AND P1, PT, R4.reuse, RZ, PT ;  /* 0x000000ff0400720b */ /* 0x040fe40003f2c000 */
[----:B------:R-:W-:Y:S02]  /*0380*/  FSEL R6, R7, RZ, P0 ;  /* 0x000000ff07067208 */ /* 0x000fe40000000000 */
[----:B------:R-:W-:Y:S02]  /*0390*/  FSEL R7, R4, RZ, P1 ;  /* 0x000000ff04077208 */ /* 0x000fe40000800000 */
[C---:B------:R-:W-:Y:S02]  /*03a0*/  FSETP.GEU.AND P2, PT, R6.reuse, 6, PT ;  /* 0x40c000000600780b */ /* 0x040fe40003f4e000 */
[----:B------:R-:W-:Y:S02]  /*03b0*/  FSETP.GEU.AND P3, PT, R7, 6, PT ;  /* 0x40c000000700780b */ /* 0x000fe40003f6e000 */
[----:B------:R-:W-:-:S02]  /*03c0*/  FSETP.NAN.AND P0, PT, R6, R6, PT ;  /* 0x000000060600720b */ /* 0x000fc40003f08000 */
[----:B------:R-:W-:Y:S01]  /*03d0*/  FSETP.NAN.AND P1, PT, R7, R7, PT ;  /* 0x000000070700720b */ /* 0x000fe20003f28000 */
[----:B0-----:R-:W-:-:S06]  /*03e0*/  IMAD.WIDE R2, R0, 0x4, R2 ;  /* 0x0000000400027825 */ /* 0x001fcc00078e0202 */
[----:B------:R-:W-:Y:S02]  /*03f0*/  @P2 SEL R6, R6, 0x40c00000, P0 ;  /* 0x40c0000006062807 */ /* 0x000fe40000000000 */
[----:B------:R-:W-:-:S05]  /*0400*/  @P3 SEL R7, R7, 0x40c00000, P1 ;  /* 0x40c0000007073807 */ /* 0x000fca0000800000 */
[----:B------:R-:W-:Y:S01]  /*0410*/  STG.E.64 desc[UR4][R2.64], R6 ;  /* 0x0000000602007986 */ /* 0x000fe2000c101b04 */
[----:B------:R-:W-:Y:S05]  /*0420*/  EXIT ;  /* 0x000000000000794d */ /* 0x000fea0003800000 */
.L_x_0:
[----:B------:R-:W-:-:S00]  /*0430*/  BRA `(.L_x_0) ;  /* 0xfffffffc00fc7947 */ /* 0x000fc0000383ffff */
[----:B------:R-:W-:-:S00]  /*0440*/  NOP ;  /* 0x0000000000007918 */ /* 0x000fc00000000000 */
        /* <DEDUP_REMOVED lines=11> */
.L_x_1:


//--------------------- .nv.global.init           --------------------------
	.section	.nv.global.init,"aw",@progbits
.nv.global.init:
	.type		_$_str,@object
	.size		_$_str,(_$_str_$_2 - _$_str)
_$_str:
        /*0000*/ 	.byte	0x5f, 0x5f, 0x43, 0x55, 0x44, 0x41, 0x5f, 0x46, 0x54, 0x5a, 0x00
	.type		_$_str_$_2,@object
	.size		_$_str_$_2,(.L_1 - _$_str_$_2)
_$_str_$_2:
        /*000b*/ 	.byte	0x5f, 0x5f, 0x43, 0x55, 0x44, 0x41, 0x5f, 0x50, 0x52, 0x45, 0x43, 0x5f, 0x53, 0x51, 0x52, 0x54
        /*001b*/ 	.byte	0x00
.L_1:


//--------------------- .nv.constant0.triton_poi_fused__native_batch_norm_legit_no_training_hardtanh_21 --------------------------
	.section	.nv.constant0.triton_poi_fused__native_batch_norm_legit_no_training_hardtanh_21,"a",@progbits
	.sectionflags	@""
	.align	4
.nv.constant0.triton_poi_fused__native_batch_norm_legit_no_training_hardtanh_21:
	.zero		580
